//
// Generated by NVIDIA NVVM Compiler
//
// Compiler Build ID: CL-36424714
// Cuda compilation tools, release 13.0, V13.0.88
// Based on NVVM 20.0.0
//

.version 9.0
.target sm_100
.address_size 64

	// .globl	_Z15deadlockExamplev
// _ZZ15deadlockExamplevE9semaphore has been demoted

.visible .entry _Z15deadlockExamplev()
{
	.reg .pred 	%p<2>;
	.reg .b32 	%r<4>;
	// demoted variable
	.shared .align 4 .u32 _ZZ15deadlockExamplevE9semaphore;
	mov.b32 	%r1, 0;
	st.shared.u32 	[_ZZ15deadlockExamplevE9semaphore], %r1;
	bar.sync 	0;
$L__BB0_1:
	atom.relaxed.shared.cas.b32 	%r2, [_ZZ15deadlockExamplevE9semaphore], 0, 1;
	setp.ne.s32 	%p1, %r2, 0;
	@%p1 bra 	$L__BB0_1;
	mov.b32 	%r3, 0;
	st.shared.u32 	[_ZZ15deadlockExamplevE9semaphore], %r3;
	ret;

}


// ===== COMPILED SASS (sm_100) =====

	.target	sm_100

	.elftype	@"ET_EXEC"


//--------------------- .note.nv.tkinfo           --------------------------
	.section	.note.nv.tkinfo,"",@"SHT_NOTE"
	.sectionflags	@"SHF_NOTE_NV_TKINFO"
	.tkinfo
        /*0018*/ 	.word	0x00000002
        /*0030*/ 	.string	""
        /*0030*/ 	.string	"ptxas"
        /*0030*/ 	.string	"Cuda compilation tools, release 13.0, V13.0.88"
        /*0030*/ 	.string	"Build cuda_13.0.r13.0/compiler.36424714_0"
        /*0030*/ 	.string	"-arch sm_100 -m 64 "



//--------------------- .note.nv.cuinfo           --------------------------
	.section	.note.nv.cuinfo,"",@"SHT_NOTE"
	.sectionflags	@"SHF_NOTE_NV_CUINFO"
        /*0018*/ 	.short	0x0002
        /*001a*/ 	.short	0x0064
        /*001c*/ 	.short	0x0082
	.zero		2


//--------------------- .nv.info                  --------------------------
	.section	.nv.info,"",@"SHT_CUDA_INFO"
	.align	4


	//----- nvinfo : EIATTR_REGCOUNT
	.align		4
        /*0000*/ 	.byte	0x04, 0x2f
        /*0002*/ 	.short	(.L_1 - .L_0)
	.align		4
.L_0:
        /*0004*/ 	.word	index@(_Z15deadlockExamplev)
        /*0008*/ 	.word	0x00000006


	//----- nvinfo : EIATTR_FRAME_SIZE
	.align		4
.L_1:
        /*000c*/ 	.byte	0x04, 0x11
        /*000e*/ 	.short	(.L_3 - .L_2)
	.align		4
.L_2:
        /*0010*/ 	.word	index@(_Z15deadlockExamplev)
        /*0014*/ 	.word	0x00000000


	//----- nvinfo : EIATTR_MIN_STACK_SIZE
	.align		4
.L_3:
        /*0018*/ 	.byte	0x04, 0x12
        /*001a*/ 	.short	(.L_5 - .L_4)
	.align		4
.L_4:
        /*001c*/ 	.word	index@(_Z15deadlockExamplev)
        /*0020*/ 	.word	0x00000000
.L_5:


//--------------------- .nv.compat                --------------------------
	.section	.nv.compat,"",@"SHT_CUDA_COMPAT_INFO"
	.align	4
        /*0000*/ 	.byte	0x02, 0x09, 0x00, 0x00, 0x02, 0x02, 0x01, 0x00, 0x02, 0x05, 0x05, 0x00, 0x03, 0x07, 0x01, 0x01
        /*0010*/ 	.byte	0x02, 0x03, 0x00, 0x00, 0x02, 0x06, 0x01, 0x00, 0x04, 0x0b, 0x08, 0x00, 0x09, 0x00, 0x00, 0x00
        /*0020*/ 	.byte	0x00, 0x00, 0x00, 0x00


//--------------------- .nv.info._Z15deadlockExamplev --------------------------
	.section	.nv.info._Z15deadlockExamplev,"",@"SHT_CUDA_INFO"
	.sectionflags	@""
	.align	4


	//----- nvinfo : EIATTR_CUDA_API_VERSION
	.align		4
        /*0000*/ 	.byte	0x04, 0x37
        /*0002*/ 	.short	(.L_7 - .L_6)
.L_6:
        /*0004*/ 	.word	0x00000082


	//----- nvinfo : EIATTR_SPARSE_MMA_MASK
	.align		4
.L_7:
        /*0008*/ 	.byte	0x03, 0x50
        /*000a*/ 	.short	0x0000


	//----- nvinfo : EIATTR_MAXREG_COUNT
	.align		4
        /*000c*/ 	.byte	0x03, 0x1b
        /*000e*/ 	.short	0x00ff


	//----- nvinfo : EIATTR_NUM_BARRIERS
	.align		4
        /*0010*/ 	.byte	0x02, 0x4c
        /*0012*/ 	.byte	0x01
	.zero		1


	//----- nvinfo : EIATTR_MERCURY_ISA_VERSION
	.align		4
        /*0014*/ 	.byte	0x03, 0x5f
        /*0016*/ 	.short	0x0101


	//----- nvinfo : EIATTR_VRC_CTA_INIT_COUNT
	.align		4
        /*0018*/ 	.byte	0x02, 0x4a
	.zero		1
	.zero		1


	//----- nvinfo : EIATTR_EXIT_INSTR_OFFSETS
	.align		4
        /*001c*/ 	.byte	0x04, 0x1c
        /*001e*/ 	.short	(.L_9 - .L_8)


	//   ....[0]....
.L_8:
        /*0020*/ 	.word	0x00000100


	//----- nvinfo : EIATTR_CRS_STACK_SIZE
	.align		4
.L_9:
        /*0024*/ 	.byte	0x04, 0x1e
        /*0026*/ 	.short	(.L_11 - .L_10)
.L_10:
        /*0028*/ 	.word	0x00000000


	//----- nvinfo : EIATTR_SW_WAR
	.align		4
.L_11:
        /*002c*/ 	.byte	0x04, 0x36
        /*002e*/ 	.short	(.L_13 - .L_12)
.L_12:
        /*0030*/ 	.word	0x00000008
.L_13:


//--------------------- .nv.callgraph             --------------------------
	.section	.nv.callgraph,"",@"SHT_CUDA_CALLGRAPH"
	.align	4
	.sectionentsize	8
	.align		4
        /*0000*/ 	.word	0x00000000
	.align		4
        /*0004*/ 	.word	0xffffffff
	.align		4
        /*0008*/ 	.word	0x00000000
	.align		4
        /*000c*/ 	.word	0xfffffffe
	.align		4
        /*0010*/ 	.word	0x00000000
	.align		4
        /*0014*/ 	.word	0xfffffffd
	.align		4
        /*0018*/ 	.word	0x00000000
	.align		4
        /*001c*/ 	.word	0xfffffffc


//--------------------- .text._Z15deadlockExamplev --------------------------
	.section	.text._Z15deadlockExamplev,"ax",@progbits
	.align	128
        .global         _Z15deadlockExamplev
        .type           _Z15deadlockExamplev,@function
        .size           _Z15deadlockExamplev,(.L_x_3 - _Z15deadlockExamplev)
        .other          _Z15deadlockExamplev,@"STO_CUDA_ENTRY STV_DEFAULT"
_Z15deadlockExamplev:
.text._Z15deadlockExamplev:
[----:B------:R-:W-:Y:S08]  /*0000*/  LDC R1, c[0x0][0x37c] ;  /* 0x0000df00ff017b82 */ /* 0x000ff00000000800 */
[----:B------:R-:W0:Y:S01]  /*0010*/  S2UR UR5, SR_CgaCtaId ;  /* 0x00000000000579c3 */ /* 0x000e220000008800 */
[----:B------:R-:W-:Y:S01]  /*0020*/  UMOV UR4, 0x400 ;  /* 0x0000040000047882 */ /* 0x000fe20000000000 */
[----:B------:R-:W-:Y:S01]  /*0030*/  BSSY B0, `(.L_x_0) ;  /* 0x000000b000007945 */ /* 0x000fe20003800000 */
[----:B------:R-:W-:Y:S01]  /*0040*/  IMAD.MOV.U32 R3, RZ, RZ, 0x1 ;  /* 0x00000001ff037424 */ /* 0x000fe200078e00ff */
[----:B0-----:R-:W-:-:S09]  /*0050*/  ULEA UR4, UR5, UR4, 0x18 ;  /* 0x0000000405047291 */ /* 0x001fd2000f8ec0ff */
[----:B------:R-:W-:Y:S01]  /*0060*/  STS [UR4], RZ ;  /* 0x000000ffff007988 */ /* 0x000fe20008000804 */
[----:B------:R-:W-:Y:S06]  /*0070*/  BAR.SYNC.DEFER_BLOCKING 0x0 ;  /* 0x0000000000007b1d */ /* 0x000fec0000010000 */
.L_x_1:
[----:B------:R-:W-:Y:S01]  /*0080*/  MOV R0, UR4 ;  /* 0x0000000400007c02 */ /* 0x000fe20008000f00 */
[----:B------:R-:W-:Y:S01]  /*0090*/  IMAD.MOV.U32 R2, RZ, RZ, RZ ;  /* 0x000000ffff027224 */ /* 0x000fe200078e00ff */
[----:B------:R-:W-:Y:S05]  /*00a0*/  YIELD ;  /* 0x0000000000007946 */ /* 0x000fea0003800000 */
[----:B------:R-:W0:Y:S02]  /*00b0*/  ATOMS.CAS R0, [R0], R2, R3 ;  /* 0x000000020000738d */ /* 0x000e240000000003 */
[----:B0-----:R-:W-:-:S13]  /*00c0*/  ISETP.NE.AND P0, PT, R0, RZ, PT ;  /* 0x000000ff0000720c */ /* 0x001fda0003f05270 */
[----:B------:R-:W-:Y:S05]  /*00d0*/  @P0 BRA `(.L_x_1) ;  /* 0xfffffffc00e80947 */ /* 0x000fea000383ffff */
[----:B------:R-:W-:Y:S05]  /*00e0*/  BSYNC B0 ;  /* 0x0000000000007941 */ /* 0x000fea0003800000 */
.L_x_0:
[----:B------:R-:W-:Y:S01]  /*00f0*/  STS [UR4], RZ ;  /* 0x000000ffff007988 */ /* 0x000fe20008000804 */
[----:B------:R-:W-:Y:S05]  /*0100*/  EXIT ;  /* 0x000000000000794d */ /* 0x000fea0003800000 */
.L_x_2:
[----:B------:R-:W-:-:S00]  /*0110*/  BRA `(.L_x_2) ;  /* 0xfffffffc00fc7947 */ /* 0x000fc0000383ffff */
[----:B------:R-:W-:-:S00]  /*0120*/  NOP ;  /* 0x0000000000007918 */ /* 0x000fc00000000000 */
        /* <DEDUP_REMOVED lines=13> */
.L_x_3:


//--------------------- .nv.shared._Z15deadlockExamplev --------------------------
	.section	.nv.shared._Z15deadlockExamplev,"aw",@nobits
	.sectionflags	@""
	.align	4
.nv.shared._Z15deadlockExamplev:
	.zero		1028


//--------------------- .nv.shared.reserved.0     --------------------------
	.section	.nv.shared.reserved.0,"aw",@nobits
	.weak		__nv_reservedSMEM_offset_0_alias
	.size		__nv_reservedSMEM_offset_0_alias, 0, 64
	.other		__nv_reservedSMEM_offset_0_alias,@"STO_CUDA_RESERVED_SHARED STV_DEFAULT"
__nv_reservedSMEM_offset_0_alias:
	.zero		0
	.zero		64


//--------------------- .nv.constant0._Z15deadlockExamplev --------------------------
	.section	.nv.constant0._Z15deadlockExamplev,"a",@progbits
	.sectionflags	@""
	.align	4
.nv.constant0._Z15deadlockExamplev:
	.zero		896


//--------------------- SYMBOLS --------------------------

	.type		.nv.reservedSmem.offset0,@object
	.size		.nv.reservedSmem.offset0,0x4
	.type		.nv.reservedSmem.cap,@object
	.size		.nv.reservedSmem.cap,0x4
